//
// Generated by NVIDIA NVVM Compiler
//
// Compiler Build ID: CL-36424714
// Cuda compilation tools, release 13.0, V13.0.88
// Based on NVVM 20.0.0
//

.version 9.0
.target sm_100
.address_size 64

	// .globl	_Z20assign_colors_kernelPiPbii
.global .align 1 .b8 _ZN34_INTERNAL_7ef3f7e7_4_k_cu_9130895b4cuda3std3__45__cpo5beginE[1];
.global .align 1 .b8 _ZN34_INTERNAL_7ef3f7e7_4_k_cu_9130895b4cuda3std3__45__cpo3endE[1];
.global .align 1 .b8 _ZN34_INTERNAL_7ef3f7e7_4_k_cu_9130895b4cuda3std3__45__cpo6cbeginE[1];
.global .align 1 .b8 _ZN34_INTERNAL_7ef3f7e7_4_k_cu_9130895b4cuda3std3__45__cpo4cendE[1];
.global .align 1 .b8 _ZN34_INTERNAL_7ef3f7e7_4_k_cu_9130895b4cuda3std3__45__cpo6rbeginE[1];
.global .align 1 .b8 _ZN34_INTERNAL_7ef3f7e7_4_k_cu_9130895b4cuda3std3__45__cpo4rendE[1];
.global .align 1 .b8 _ZN34_INTERNAL_7ef3f7e7_4_k_cu_9130895b4cuda3std3__45__cpo7crbeginE[1];
.global .align 1 .b8 _ZN34_INTERNAL_7ef3f7e7_4_k_cu_9130895b4cuda3std3__45__cpo5crendE[1];
.global .align 1 .b8 _ZN34_INTERNAL_7ef3f7e7_4_k_cu_9130895b4cuda3std3__436_GLOBAL__N__7ef3f7e7_4_k_cu_9130895b6ignoreE[1];
.global .align 1 .b8 _ZN34_INTERNAL_7ef3f7e7_4_k_cu_9130895b4cuda3std3__419piecewise_constructE[1];
.global .align 1 .b8 _ZN34_INTERNAL_7ef3f7e7_4_k_cu_9130895b4cuda3std3__48in_placeE[1];
.global .align 1 .b8 _ZN34_INTERNAL_7ef3f7e7_4_k_cu_9130895b4cuda3std3__420unreachable_sentinelE[1];
.global .align 1 .b8 _ZN34_INTERNAL_7ef3f7e7_4_k_cu_9130895b4cuda3std3__47nulloptE[1];
.global .align 1 .b8 _ZN34_INTERNAL_7ef3f7e7_4_k_cu_9130895b4cuda3std3__48unexpectE[1];
.global .align 1 .b8 _ZN34_INTERNAL_7ef3f7e7_4_k_cu_9130895b4cuda3std6ranges3__45__cpo4swapE[1];
.global .align 1 .b8 _ZN34_INTERNAL_7ef3f7e7_4_k_cu_9130895b4cuda3std6ranges3__45__cpo9iter_moveE[1];
.global .align 1 .b8 _ZN34_INTERNAL_7ef3f7e7_4_k_cu_9130895b4cuda3std6ranges3__45__cpo5beginE[1];
.global .align 1 .b8 _ZN34_INTERNAL_7ef3f7e7_4_k_cu_9130895b4cuda3std6ranges3__45__cpo3endE[1];
.global .align 1 .b8 _ZN34_INTERNAL_7ef3f7e7_4_k_cu_9130895b4cuda3std6ranges3__45__cpo6cbeginE[1];
.global .align 1 .b8 _ZN34_INTERNAL_7ef3f7e7_4_k_cu_9130895b4cuda3std6ranges3__45__cpo4cendE[1];
.global .align 1 .b8 _ZN34_INTERNAL_7ef3f7e7_4_k_cu_9130895b4cuda3std6ranges3__45__cpo7advanceE[1];
.global .align 1 .b8 _ZN34_INTERNAL_7ef3f7e7_4_k_cu_9130895b4cuda3std6ranges3__45__cpo9iter_swapE[1];
.global .align 1 .b8 _ZN34_INTERNAL_7ef3f7e7_4_k_cu_9130895b4cuda3std6ranges3__45__cpo4nextE[1];
.global .align 1 .b8 _ZN34_INTERNAL_7ef3f7e7_4_k_cu_9130895b4cuda3std6ranges3__45__cpo4prevE[1];
.global .align 1 .b8 _ZN34_INTERNAL_7ef3f7e7_4_k_cu_9130895b4cuda3std6ranges3__45__cpo4dataE[1];
.global .align 1 .b8 _ZN34_INTERNAL_7ef3f7e7_4_k_cu_9130895b4cuda3std6ranges3__45__cpo5cdataE[1];
.global .align 1 .b8 _ZN34_INTERNAL_7ef3f7e7_4_k_cu_9130895b4cuda3std6ranges3__45__cpo4sizeE[1];
.global .align 1 .b8 _ZN34_INTERNAL_7ef3f7e7_4_k_cu_9130895b4cuda3std6ranges3__45__cpo5ssizeE[1];
.global .align 1 .b8 _ZN34_INTERNAL_7ef3f7e7_4_k_cu_9130895b4cuda3std6ranges3__45__cpo8distanceE[1];
.global .align 1 .b8 _ZN34_INTERNAL_7ef3f7e7_4_k_cu_9130895b6thrust24THRUST_300001_SM_1000_NS8cuda_cub3parE[1];
.global .align 1 .b8 _ZN34_INTERNAL_7ef3f7e7_4_k_cu_9130895b6thrust24THRUST_300001_SM_1000_NS8cuda_cub10par_nosyncE[1];
.global .align 1 .b8 _ZN34_INTERNAL_7ef3f7e7_4_k_cu_9130895b6thrust24THRUST_300001_SM_1000_NS6system6detail10sequential3seqE[1];
.global .align 1 .b8 _ZN34_INTERNAL_7ef3f7e7_4_k_cu_9130895b6thrust24THRUST_300001_SM_1000_NS12placeholders2_1E[1];
.global .align 1 .b8 _ZN34_INTERNAL_7ef3f7e7_4_k_cu_9130895b6thrust24THRUST_300001_SM_1000_NS12placeholders2_2E[1];
.global .align 1 .b8 _ZN34_INTERNAL_7ef3f7e7_4_k_cu_9130895b6thrust24THRUST_300001_SM_1000_NS12placeholders2_3E[1];
.global .align 1 .b8 _ZN34_INTERNAL_7ef3f7e7_4_k_cu_9130895b6thrust24THRUST_300001_SM_1000_NS12placeholders2_4E[1];
.global .align 1 .b8 _ZN34_INTERNAL_7ef3f7e7_4_k_cu_9130895b6thrust24THRUST_300001_SM_1000_NS12placeholders2_5E[1];
.global .align 1 .b8 _ZN34_INTERNAL_7ef3f7e7_4_k_cu_9130895b6thrust24THRUST_300001_SM_1000_NS12placeholders2_6E[1];
.global .align 1 .b8 _ZN34_INTERNAL_7ef3f7e7_4_k_cu_9130895b6thrust24THRUST_300001_SM_1000_NS12placeholders2_7E[1];
.global .align 1 .b8 _ZN34_INTERNAL_7ef3f7e7_4_k_cu_9130895b6thrust24THRUST_300001_SM_1000_NS12placeholders2_8E[1];
.global .align 1 .b8 _ZN34_INTERNAL_7ef3f7e7_4_k_cu_9130895b6thrust24THRUST_300001_SM_1000_NS12placeholders2_9E[1];
.global .align 1 .b8 _ZN34_INTERNAL_7ef3f7e7_4_k_cu_9130895b6thrust24THRUST_300001_SM_1000_NS12placeholders3_10E[1];
.global .align 1 .b8 _ZN34_INTERNAL_7ef3f7e7_4_k_cu_9130895b6thrust24THRUST_300001_SM_1000_NS3seqE[1];

.visible .entry _Z20assign_colors_kernelPiPbii(
	.param .u64 .ptr .align 1 _Z20assign_colors_kernelPiPbii_param_0,
	.param .u64 .ptr .align 1 _Z20assign_colors_kernelPiPbii_param_1,
	.param .u32 _Z20assign_colors_kernelPiPbii_param_2,
	.param .u32 _Z20assign_colors_kernelPiPbii_param_3
)
{
	.reg .pred 	%p<7>;
	.reg .b16 	%rs<2>;
	.reg .b32 	%r<14>;
	.reg .b64 	%rd<9>;

	ld.param.u64 	%rd3, [_Z20assign_colors_kernelPiPbii_param_0];
	ld.param.u64 	%rd4, [_Z20assign_colors_kernelPiPbii_param_1];
	ld.param.u32 	%r5, [_Z20assign_colors_kernelPiPbii_param_2];
	ld.param.u32 	%r6, [_Z20assign_colors_kernelPiPbii_param_3];
	mov.u32 	%r7, %ctaid.x;
	mov.u32 	%r8, %ntid.x;
	mov.u32 	%r9, %tid.x;
	mad.lo.s32 	%r1, %r7, %r8, %r9;
	setp.ge.s32 	%p1, %r1, %r6;
	@%p1 bra 	$L__BB0_6;
	cvta.to.global.u64 	%rd5, %rd3;
	mul.wide.s32 	%rd6, %r1, 4;
	add.s64 	%rd1, %rd5, %rd6;
	ld.global.u32 	%r10, [%rd1];
	setp.ne.s32 	%p2, %r10, -1;
	setp.lt.s32 	%p3, %r5, 0;
	or.pred  	%p4, %p2, %p3;
	@%p4 bra 	$L__BB0_6;
	mad.lo.s32 	%r2, %r1, %r5, %r1;
	cvta.to.global.u64 	%rd2, %rd4;
	mov.b32 	%r13, 0;
$L__BB0_3:
	add.s32 	%r12, %r13, %r2;
	cvt.s64.s32 	%rd7, %r12;
	add.s64 	%rd8, %rd2, %rd7;
	ld.global.u8 	%rs1, [%rd8];
	setp.ne.s16 	%p5, %rs1, 0;
	@%p5 bra 	$L__BB0_5;
	st.global.u32 	[%rd1], %r13;
	bra.uni 	$L__BB0_6;
$L__BB0_5:
	add.s32 	%r4, %r13, 1;
	setp.ne.s32 	%p6, %r13, %r5;
	mov.u32 	%r13, %r4;
	@%p6 bra 	$L__BB0_3;
$L__BB0_6:
	ret;

}
	// .globl	_Z23detect_conflicts_kernelPiS_S_PbS0_ii
.visible .entry _Z23detect_conflicts_kernelPiS_S_PbS0_ii(
	.param .u64 .ptr .align 1 _Z23detect_conflicts_kernelPiS_S_PbS0_ii_param_0,
	.param .u64 .ptr .align 1 _Z23detect_conflicts_kernelPiS_S_PbS0_ii_param_1,
	.param .u64 .ptr .align 1 _Z23detect_conflicts_kernelPiS_S_PbS0_ii_param_2,
	.param .u64 .ptr .align 1 _Z23detect_conflicts_kernelPiS_S_PbS0_ii_param_3,
	.param .u64 .ptr .align 1 _Z23detect_conflicts_kernelPiS_S_PbS0_ii_param_4,
	.param .u32 _Z23detect_conflicts_kernelPiS_S_PbS0_ii_param_5,
	.param .u32 _Z23detect_conflicts_kernelPiS_S_PbS0_ii_param_6
)
{
	.reg .pred 	%p<4>;
	.reg .b16 	%rs<4>;
	.reg .b32 	%r<18>;
	.reg .b64 	%rd<21>;

	ld.param.u64 	%rd3, [_Z23detect_conflicts_kernelPiS_S_PbS0_ii_param_0];
	ld.param.u64 	%rd4, [_Z23detect_conflicts_kernelPiS_S_PbS0_ii_param_1];
	ld.param.u64 	%rd5, [_Z23detect_conflicts_kernelPiS_S_PbS0_ii_param_2];
	ld.param.u64 	%rd6, [_Z23detect_conflicts_kernelPiS_S_PbS0_ii_param_3];
	ld.param.u64 	%rd7, [_Z23detect_conflicts_kernelPiS_S_PbS0_ii_param_4];
	ld.param.u32 	%r3, [_Z23detect_conflicts_kernelPiS_S_PbS0_ii_param_5];
	ld.param.u32 	%r4, [_Z23detect_conflicts_kernelPiS_S_PbS0_ii_param_6];
	cvta.to.global.u64 	%rd1, %rd7;
	mov.u32 	%r5, %ctaid.x;
	mov.u32 	%r6, %ntid.x;
	mov.u32 	%r7, %tid.x;
	mad.lo.s32 	%r1, %r5, %r6, %r7;
	setp.ge.s32 	%p1, %r1, %r4;
	@%p1 bra 	$L__BB1_5;
	cvta.to.global.u64 	%rd8, %rd4;
	cvta.to.global.u64 	%rd9, %rd3;
	shl.b32 	%r8, %r1, 1;
	mul.wide.s32 	%rd10, %r8, 4;
	add.s64 	%rd11, %rd9, %rd10;
	ld.global.u32 	%r9, [%rd11];
	ld.global.u32 	%r10, [%rd11+4];
	min.s32 	%r2, %r9, %r10;
	max.s32 	%r11, %r9, %r10;
	mul.wide.s32 	%rd12, %r2, 4;
	add.s64 	%rd13, %rd8, %rd12;
	ld.global.u32 	%r12, [%rd13];
	mul.wide.s32 	%rd14, %r11, 4;
	add.s64 	%rd2, %rd8, %rd14;
	ld.global.u32 	%r13, [%rd2];
	setp.ne.s32 	%p2, %r12, %r13;
	@%p2 bra 	$L__BB1_4;
	cvta.to.global.u64 	%rd15, %rd5;
	add.s64 	%rd17, %rd15, %rd12;
	mov.b32 	%r14, -1;
	st.global.u32 	[%rd17], %r14;
	ld.global.u8 	%rs1, [%rd1];
	setp.ne.s16 	%p3, %rs1, 0;
	@%p3 bra 	$L__BB1_4;
	mov.b16 	%rs2, 1;
	st.global.u8 	[%rd1], %rs2;
$L__BB1_4:
	mad.lo.s32 	%r15, %r2, %r3, %r2;
	ld.global.u32 	%r16, [%rd2];
	add.s32 	%r17, %r16, %r15;
	cvt.s64.s32 	%rd18, %r17;
	cvta.to.global.u64 	%rd19, %rd6;
	add.s64 	%rd20, %rd19, %rd18;
	mov.b16 	%rs3, 1;
	st.global.u8 	[%rd20], %rs3;
$L__BB1_5:
	ret;

}
	// .globl	_ZN3cub18CUB_300001_SM_10006detail11EmptyKernelIvEEvv
.visible .entry _ZN3cub18CUB_300001_SM_10006detail11EmptyKernelIvEEvv()
{


	ret;

}


// ===== COMPILED SASS (sm_100) =====

	.target	sm_100

	.elftype	@"ET_EXEC"


//--------------------- .note.nv.tkinfo           --------------------------
	.section	.note.nv.tkinfo,"",@"SHT_NOTE"
	.sectionflags	@"SHF_NOTE_NV_TKINFO"
	.tkinfo
        /*0018*/ 	.word	0x00000002
        /*0030*/ 	.string	""
        /*0030*/ 	.string	"ptxas"
        /*0030*/ 	.string	"Cuda compilation tools, release 13.0, V13.0.88"
        /*0030*/ 	.string	"Build cuda_13.0.r13.0/compiler.36424714_0"
        /*0030*/ 	.string	"-arch sm_100 -m 64 "



//--------------------- .note.nv.cuinfo           --------------------------
	.section	.note.nv.cuinfo,"",@"SHT_NOTE"
	.sectionflags	@"SHF_NOTE_NV_CUINFO"
        /*0018*/ 	.short	0x0002
        /*001a*/ 	.short	0x0064
        /*001c*/ 	.short	0x0082
	.zero		2


//--------------------- .nv.info                  --------------------------
	.section	.nv.info,"",@"SHT_CUDA_INFO"
	.align	4


	//----- nvinfo : EIATTR_REGCOUNT
	.align		4
        /*0000*/ 	.byte	0x04, 0x2f
        /*0002*/ 	.short	(.L_44 - .L_43)
	.align		4
.L_43:
        /*0004*/ 	.word	index@(_Z20assign_colors_kernelPiPbii)
        /*0008*/ 	.word	0x0000000a


	//----- nvinfo : EIATTR_FRAME_SIZE
	.align		4
.L_44:
        /*000c*/ 	.byte	0x04, 0x11
        /*000e*/ 	.short	(.L_46 - .L_45)
	.align		4
.L_45:
        /*0010*/ 	.word	index@(_Z20assign_colors_kernelPiPbii)
        /*0014*/ 	.word	0x00000000


	//----- nvinfo : EIATTR_REGCOUNT
	.align		4
.L_46:
        /*0018*/ 	.byte	0x04, 0x2f
        /*001a*/ 	.short	(.L_48 - .L_47)
	.align		4
.L_47:
        /*001c*/ 	.word	index@(_Z23detect_conflicts_kernelPiS_S_PbS0_ii)
        /*0020*/ 	.word	0x0000000e


	//----- nvinfo : EIATTR_FRAME_SIZE
	.align		4
.L_48:
        /*0024*/ 	.byte	0x04, 0x11
        /*0026*/ 	.short	(.L_50 - .L_49)
	.align		4
.L_49:
        /*0028*/ 	.word	index@(_Z23detect_conflicts_kernelPiS_S_PbS0_ii)
        /*002c*/ 	.word	0x00000000


	//----- nvinfo : EIATTR_REGCOUNT
	.align		4
.L_50:
        /*0030*/ 	.byte	0x04, 0x2f
        /*0032*/ 	.short	(.L_52 - .L_51)
	.align		4
.L_51:
        /*0034*/ 	.word	index@(_ZN3cub18CUB_300001_SM_10006detail11EmptyKernelIvEEvv)
        /*0038*/ 	.word	0x00000004


	//----- nvinfo : EIATTR_FRAME_SIZE
	.align		4
.L_52:
        /*003c*/ 	.byte	0x04, 0x11
        /*003e*/ 	.short	(.L_54 - .L_53)
	.align		4
.L_53:
        /*0040*/ 	.word	index@(_ZN3cub18CUB_300001_SM_10006detail11EmptyKernelIvEEvv)
        /*0044*/ 	.word	0x00000000


	//----- nvinfo : EIATTR_MIN_STACK_SIZE
	.align		4
.L_54:
        /*0048*/ 	.byte	0x04, 0x12
        /*004a*/ 	.short	(.L_56 - .L_55)
	.align		4
.L_55:
        /*004c*/ 	.word	index@(_ZN3cub18CUB_300001_SM_10006detail11EmptyKernelIvEEvv)
        /*0050*/ 	.word	0x00000000


	//----- nvinfo : EIATTR_MIN_STACK_SIZE
	.align		4
.L_56:
        /*0054*/ 	.byte	0x04, 0x12
        /*0056*/ 	.short	(.L_58 - .L_57)
	.align		4
.L_57:
        /*0058*/ 	.word	index@(_Z23detect_conflicts_kernelPiS_S_PbS0_ii)
        /*005c*/ 	.word	0x00000000


	//----- nvinfo : EIATTR_MIN_STACK_SIZE
	.align		4
.L_58:
        /*0060*/ 	.byte	0x04, 0x12
        /*0062*/ 	.short	(.L_60 - .L_59)
	.align		4
.L_59:
        /*0064*/ 	.word	index@(_Z20assign_colors_kernelPiPbii)
        /*0068*/ 	.word	0x00000000
.L_60:


//--------------------- .nv.compat                --------------------------
	.section	.nv.compat,"",@"SHT_CUDA_COMPAT_INFO"
	.align	4
        /*0000*/ 	.byte	0x02, 0x09, 0x00, 0x00, 0x02, 0x02, 0x01, 0x00, 0x02, 0x05, 0x05, 0x00, 0x03, 0x07, 0x01, 0x01
        /*0010*/ 	.byte	0x02, 0x03, 0x00, 0x00, 0x02, 0x06, 0x01, 0x00, 0x04, 0x0b, 0x08, 0x00, 0x09, 0x00, 0x00, 0x00
        /*0020*/ 	.byte	0x00, 0x00, 0x00, 0x00


//--------------------- .nv.info._ZN3cub18CUB_300001_SM_10006detail11EmptyKernelIvEEvv --------------------------
	.section	.nv.info._ZN3cub18CUB_300001_SM_10006detail11EmptyKernelIvEEvv,"",@"SHT_CUDA_INFO"
	.sectionflags	@""
	.align	4


	//----- nvinfo : EIATTR_CUDA_API_VERSION
	.align		4
        /*0000*/ 	.byte	0x04, 0x37
        /*0002*/ 	.short	(.L_62 - .L_61)
.L_61:
        /*0004*/ 	.word	0x00000082


	//----- nvinfo : EIATTR_SPARSE_MMA_MASK
	.align		4
.L_62:
        /*0008*/ 	.byte	0x03, 0x50
        /*000a*/ 	.short	0x0000


	//----- nvinfo : EIATTR_MAXREG_COUNT
	.align		4
        /*000c*/ 	.byte	0x03, 0x1b
        /*000e*/ 	.short	0x00ff


	//----- nvinfo : EIATTR_MERCURY_ISA_VERSION
	.align		4
        /*0010*/ 	.byte	0x03, 0x5f
        /*0012*/ 	.short	0x0101


	//----- nvinfo : EIATTR_VRC_CTA_INIT_COUNT
	.align		4
        /*0014*/ 	.byte	0x02, 0x4a
	.zero		1
	.zero		1


	//----- nvinfo : EIATTR_EXIT_INSTR_OFFSETS
	.align		4
        /*0018*/ 	.byte	0x04, 0x1c
        /*001a*/ 	.short	(.L_64 - .L_63)


	//   ....[0]....
.L_63:
        /*001c*/ 	.word	0x00000010


	//----- nvinfo : EIATTR_SW_WAR
	.align		4
.L_64:
        /*0020*/ 	.byte	0x04, 0x36
        /*0022*/ 	.short	(.L_66 - .L_65)
.L_65:
        /*0024*/ 	.word	0x00000008
.L_66:


//--------------------- .nv.info._Z23detect_conflicts_kernelPiS_S_PbS0_ii --------------------------
	.section	.nv.info._Z23detect_conflicts_kernelPiS_S_PbS0_ii,"",@"SHT_CUDA_INFO"
	.sectionflags	@""
	.align	4


	//----- nvinfo : EIATTR_CUDA_API_VERSION
	.align		4
        /*0000*/ 	.byte	0x04, 0x37
        /*0002*/ 	.short	(.L_68 - .L_67)
.L_67:
        /*0004*/ 	.word	0x00000082


	//----- nvinfo : EIATTR_KPARAM_INFO
	.align		4
.L_68:
        /*0008*/ 	.byte	0x04, 0x17
        /*000a*/ 	.short	(.L_70 - .L_69)
.L_69:
        /*000c*/ 	.word	0x00000000
        /*0010*/ 	.short	0x0006
        /*0012*/ 	.short	0x002c
        /*0014*/ 	.byte	0x00, 0xf0, 0x11, 0x00


	//----- nvinfo : EIATTR_KPARAM_INFO
	.align		4
.L_70:
        /*0018*/ 	.byte	0x04, 0x17
        /*001a*/ 	.short	(.L_72 - .L_71)
.L_71:
        /*001c*/ 	.word	0x00000000
        /*0020*/ 	.short	0x0005
        /*0022*/ 	.short	0x0028
        /*0024*/ 	.byte	0x00, 0xf0, 0x11, 0x00


	//----- nvinfo : EIATTR_KPARAM_INFO
	.align		4
.L_72:
        /*0028*/ 	.byte	0x04, 0x17
        /*002a*/ 	.short	(.L_74 - .L_73)
.L_73:
        /*002c*/ 	.word	0x00000000
        /*0030*/ 	.short	0x0004
        /*0032*/ 	.short	0x0020
        /*0034*/ 	.byte	0x00, 0xf5, 0x21, 0x00


	//----- nvinfo : EIATTR_KPARAM_INFO
	.align		4
.L_74:
        /*0038*/ 	.byte	0x04, 0x17
        /*003a*/ 	.short	(.L_76 - .L_75)
.L_75:
        /*003c*/ 	.word	0x00000000
        /*0040*/ 	.short	0x0003
        /*0042*/ 	.short	0x0018
        /*0044*/ 	.byte	0x00, 0xf5, 0x21, 0x00


	//----- nvinfo : EIATTR_KPARAM_INFO
	.align		4
.L_76:
        /*0048*/ 	.byte	0x04, 0x17
        /*004a*/ 	.short	(.L_78 - .L_77)
.L_77:
        /*004c*/ 	.word	0x00000000
        /*0050*/ 	.short	0x0002
        /*0052*/ 	.short	0x0010
        /*0054*/ 	.byte	0x00, 0xf5, 0x21, 0x00


	//----- nvinfo : EIATTR_KPARAM_INFO
	.align		4
.L_78:
        /*0058*/ 	.byte	0x04, 0x17
        /*005a*/ 	.short	(.L_80 - .L_79)
.L_79:
        /*005c*/ 	.word	0x00000000
        /*0060*/ 	.short	0x0001
        /*0062*/ 	.short	0x0008
        /*0064*/ 	.byte	0x00, 0xf5, 0x21, 0x00


	//----- nvinfo : EIATTR_KPARAM_INFO
	.align		4
.L_80:
        /*0068*/ 	.byte	0x04, 0x17
        /*006a*/ 	.short	(.L_82 - .L_81)
.L_81:
        /*006c*/ 	.word	0x00000000
        /*0070*/ 	.short	0x0000
        /*0072*/ 	.short	0x0000
        /*0074*/ 	.byte	0x00, 0xf5, 0x21, 0x00


	//----- nvinfo : EIATTR_SPARSE_MMA_MASK
	.align		4
.L_82:
        /*0078*/ 	.byte	0x03, 0x50
        /*007a*/ 	.short	0x0000


	//----- nvinfo : EIATTR_MAXREG_COUNT
	.align		4
        /*007c*/ 	.byte	0x03, 0x1b
        /*007e*/ 	.short	0x00ff


	//----- nvinfo : EIATTR_MERCURY_ISA_VERSION
	.align		4
        /*0080*/ 	.byte	0x03, 0x5f
        /*0082*/ 	.short	0x0101


	//----- nvinfo : EIATTR_VRC_CTA_INIT_COUNT
	.align		4
        /*0084*/ 	.byte	0x02, 0x4a
	.zero		1
	.zero		1


	//----- nvinfo : EIATTR_EXIT_INSTR_OFFSETS
	.align		4
        /*0088*/ 	.byte	0x04, 0x1c
        /*008a*/ 	.short	(.L_84 - .L_83)


	//   ....[0]....
.L_83:
        /*008c*/ 	.word	0x00000070


	//   ....[1]....
        /*0090*/ 	.word	0x000002b0


	//----- nvinfo : EIATTR_CRS_STACK_SIZE
	.align		4
.L_84:
        /*0094*/ 	.byte	0x04, 0x1e
        /*0096*/ 	.short	(.L_86 - .L_85)
.L_85:
        /*0098*/ 	.word	0x00000000


	//----- nvinfo : EIATTR_CBANK_PARAM_SIZE
	.align		4
.L_86:
        /*009c*/ 	.byte	0x03, 0x19
        /*009e*/ 	.short	0x0030


	//----- nvinfo : EIATTR_PARAM_CBANK
	.align		4
        /*00a0*/ 	.byte	0x04, 0x0a
        /*00a2*/ 	.short	(.L_88 - .L_87)
	.align		4
.L_87:
        /*00a4*/ 	.word	index@(.nv.constant0._Z23detect_conflicts_kernelPiS_S_PbS0_ii)
        /*00a8*/ 	.short	0x0380
        /*00aa*/ 	.short	0x0030


	//----- nvinfo : EIATTR_SW_WAR
	.align		4
.L_88:
        /*00ac*/ 	.byte	0x04, 0x36
        /*00ae*/ 	.short	(.L_90 - .L_89)
.L_89:
        /*00b0*/ 	.word	0x00000008
.L_90:


//--------------------- .nv.info._Z20assign_colors_kernelPiPbii --------------------------
	.section	.nv.info._Z20assign_colors_kernelPiPbii,"",@"SHT_CUDA_INFO"
	.sectionflags	@""
	.align	4


	//----- nvinfo : EIATTR_CUDA_API_VERSION
	.align		4
        /*0000*/ 	.byte	0x04, 0x37
        /*0002*/ 	.short	(.L_92 - .L_91)
.L_91:
        /*0004*/ 	.word	0x00000082


	//----- nvinfo : EIATTR_KPARAM_INFO
	.align		4
.L_92:
        /*0008*/ 	.byte	0x04, 0x17
        /*000a*/ 	.short	(.L_94 - .L_93)
.L_93:
        /*000c*/ 	.word	0x00000000
        /*0010*/ 	.short	0x0003
        /*0012*/ 	.short	0x0014
        /*0014*/ 	.byte	0x00, 0xf0, 0x11, 0x00


	//----- nvinfo : EIATTR_KPARAM_INFO
	.align		4
.L_94:
        /*0018*/ 	.byte	0x04, 0x17
        /*001a*/ 	.short	(.L_96 - .L_95)
.L_95:
        /*001c*/ 	.word	0x00000000
        /*0020*/ 	.short	0x0002
        /*0022*/ 	.short	0x0010
        /*0024*/ 	.byte	0x00, 0xf0, 0x11, 0x00


	//----- nvinfo : EIATTR_KPARAM_INFO
	.align		4
.L_96:
        /*0028*/ 	.byte	0x04, 0x17
        /*002a*/ 	.short	(.L_98 - .L_97)
.L_97:
        /*002c*/ 	.word	0x00000000
        /*0030*/ 	.short	0x0001
        /*0032*/ 	.short	0x0008
        /*0034*/ 	.byte	0x00, 0xf5, 0x21, 0x00


	//----- nvinfo : EIATTR_KPARAM_INFO
	.align		4
.L_98:
        /*0038*/ 	.byte	0x04, 0x17
        /*003a*/ 	.short	(.L_100 - .L_99)
.L_99:
        /*003c*/ 	.word	0x00000000
        /*0040*/ 	.short	0x0000
        /*0042*/ 	.short	0x0000
        /*0044*/ 	.byte	0x00, 0xf5, 0x21, 0x00


	//----- nvinfo : EIATTR_SPARSE_MMA_MASK
	.align		4
.L_100:
        /*0048*/ 	.byte	0x03, 0x50
        /*004a*/ 	.short	0x0000


	//----- nvinfo : EIATTR_MAXREG_COUNT
	.align		4
        /*004c*/ 	.byte	0x03, 0x1b
        /*004e*/ 	.short	0x00ff


	//----- nvinfo : EIATTR_MERCURY_ISA_VERSION
	.align		4
        /*0050*/ 	.byte	0x03, 0x5f
        /*0052*/ 	.short	0x0101


	//----- nvinfo : EIATTR_VRC_CTA_INIT_COUNT
	.align		4
        /*0054*/ 	.byte	0x02, 0x4a
	.zero		1
	.zero		1


	//----- nvinfo : EIATTR_EXIT_INSTR_OFFSETS
	.align		4
        /*0058*/ 	.byte	0x04, 0x1c
        /*005a*/ 	.short	(.L_102 - .L_101)


	//   ....[0]....
.L_101:
        /*005c*/ 	.word	0x00000070


	//   ....[1]....
        /*0060*/ 	.word	0x000000f0


	//   ....[2]....
        /*0064*/ 	.word	0x000001e0


	//   ....[3]....
        /*0068*/ 	.word	0x00000210


	//----- nvinfo : EIATTR_CRS_STACK_SIZE
	.align		4
.L_102:
        /*006c*/ 	.byte	0x04, 0x1e
        /*006e*/ 	.short	(.L_104 - .L_103)
.L_103:
        /*0070*/ 	.word	0x00000000


	//----- nvinfo : EIATTR_CBANK_PARAM_SIZE
	.align		4
.L_104:
        /*0074*/ 	.byte	0x03, 0x19
        /*0076*/ 	.short	0x0018


	//----- nvinfo : EIATTR_PARAM_CBANK
	.align		4
        /*0078*/ 	.byte	0x04, 0x0a
        /*007a*/ 	.short	(.L_106 - .L_105)
	.align		4
.L_105:
        /*007c*/ 	.word	index@(.nv.constant0._Z20assign_colors_kernelPiPbii)
        /*0080*/ 	.short	0x0380
        /*0082*/ 	.short	0x0018


	//----- nvinfo : EIATTR_SW_WAR
	.align		4
.L_106:
        /*0084*/ 	.byte	0x04, 0x36
        /*0086*/ 	.short	(.L_108 - .L_107)
.L_107:
        /*0088*/ 	.word	0x00000008
.L_108:


//--------------------- .nv.callgraph             --------------------------
	.section	.nv.callgraph,"",@"SHT_CUDA_CALLGRAPH"
	.align	4
	.sectionentsize	8
	.align		4
        /*0000*/ 	.word	0x00000000
	.align		4
        /*0004*/ 	.word	0xffffffff
	.align		4
        /*0008*/ 	.word	0x00000000
	.align		4
        /*000c*/ 	.word	0xfffffffe
	.align		4
        /*0010*/ 	.word	0x00000000
	.align		4
        /*0014*/ 	.word	0xfffffffd
	.align		4
        /*0018*/ 	.word	0x00000000
	.align		4
        /*001c*/ 	.word	0xfffffffc


//--------------------- .nv.constant4             --------------------------
	.section	.nv.constant4,"a",@progbits
	.align	8
	.align		8
.nv.constant4:
        /*0000*/ 	.dword	_ZN34_INTERNAL_7ef3f7e7_4_k_cu_9130895b4cuda3std3__45__cpo5beginE
	.align		8
        /*0008*/ 	.dword	_ZN34_INTERNAL_7ef3f7e7_4_k_cu_9130895b4cuda3std3__45__cpo3endE
	.align		8
        /*0010*/ 	.dword	_ZN34_INTERNAL_7ef3f7e7_4_k_cu_9130895b4cuda3std3__45__cpo6cbeginE
	.align		8
        /*0018*/ 	.dword	_ZN34_INTERNAL_7ef3f7e7_4_k_cu_9130895b4cuda3std3__45__cpo4cendE
	.align		8
        /*0020*/ 	.dword	_ZN34_INTERNAL_7ef3f7e7_4_k_cu_9130895b4cuda3std3__45__cpo6rbeginE
	.align		8
        /*0028*/ 	.dword	_ZN34_INTERNAL_7ef3f7e7_4_k_cu_9130895b4cuda3std3__45__cpo4rendE
	.align		8
        /*0030*/ 	.dword	_ZN34_INTERNAL_7ef3f7e7_4_k_cu_9130895b4cuda3std3__45__cpo7crbeginE
	.align		8
        /*0038*/ 	.dword	_ZN34_INTERNAL_7ef3f7e7_4_k_cu_9130895b4cuda3std3__45__cpo5crendE
	.align		8
        /*0040*/ 	.dword	_ZN34_INTERNAL_7ef3f7e7_4_k_cu_9130895b4cuda3std3__436_GLOBAL__N__7ef3f7e7_4_k_cu_9130895b6ignoreE
	.align		8
        /*0048*/ 	.dword	_ZN34_INTERNAL_7ef3f7e7_4_k_cu_9130895b4cuda3std3__419piecewise_constructE
	.align		8
        /*0050*/ 	.dword	_ZN34_INTERNAL_7ef3f7e7_4_k_cu_9130895b4cuda3std3__48in_placeE
	.align		8
        /*0058*/ 	.dword	_ZN34_INTERNAL_7ef3f7e7_4_k_cu_9130895b4cuda3std3__420unreachable_sentinelE
	.align		8
        /*0060*/ 	.dword	_ZN34_INTERNAL_7ef3f7e7_4_k_cu_9130895b4cuda3std3__47nulloptE
	.align		8
        /*0068*/ 	.dword	_ZN34_INTERNAL_7ef3f7e7_4_k_cu_9130895b4cuda3std3__48unexpectE
	.align		8
        /*0070*/ 	.dword	_ZN34_INTERNAL_7ef3f7e7_4_k_cu_9130895b4cuda3std6ranges3__45__cpo4swapE
	.align		8
        /*0078*/ 	.dword	_ZN34_INTERNAL_7ef3f7e7_4_k_cu_9130895b4cuda3std6ranges3__45__cpo9iter_moveE
	.align		8
        /*0080*/ 	.dword	_ZN34_INTERNAL_7ef3f7e7_4_k_cu_9130895b4cuda3std6ranges3__45__cpo5beginE
	.align		8
        /*0088*/ 	.dword	_ZN34_INTERNAL_7ef3f7e7_4_k_cu_9130895b4cuda3std6ranges3__45__cpo3endE
	.align		8
        /*0090*/ 	.dword	_ZN34_INTERNAL_7ef3f7e7_4_k_cu_9130895b4cuda3std6ranges3__45__cpo6cbeginE
	.align		8
        /*0098*/ 	.dword	_ZN34_INTERNAL_7ef3f7e7_4_k_cu_9130895b4cuda3std6ranges3__45__cpo4cendE
	.align		8
        /*00a0*/ 	.dword	_ZN34_INTERNAL_7ef3f7e7_4_k_cu_9130895b4cuda3std6ranges3__45__cpo7advanceE
	.align		8
        /*00a8*/ 	.dword	_ZN34_INTERNAL_7ef3f7e7_4_k_cu_9130895b4cuda3std6ranges3__45__cpo9iter_swapE
	.align		8
        /*00b0*/ 	.dword	_ZN34_INTERNAL_7ef3f7e7_4_k_cu_9130895b4cuda3std6ranges3__45__cpo4nextE
	.align		8
        /*00b8*/ 	.dword	_ZN34_INTERNAL_7ef3f7e7_4_k_cu_9130895b4cuda3std6ranges3__45__cpo4prevE
	.align		8
        /*00c0*/ 	.dword	_ZN34_INTERNAL_7ef3f7e7_4_k_cu_9130895b4cuda3std6ranges3__45__cpo4dataE
	.align		8
        /*00c8*/ 	.dword	_ZN34_INTERNAL_7ef3f7e7_4_k_cu_9130895b4cuda3std6ranges3__45__cpo5cdataE
	.align		8
        /*00d0*/ 	.dword	_ZN34_INTERNAL_7ef3f7e7_4_k_cu_9130895b4cuda3std6ranges3__45__cpo4sizeE
	.align		8
        /*00d8*/ 	.dword	_ZN34_INTERNAL_7ef3f7e7_4_k_cu_9130895b4cuda3std6ranges3__45__cpo5ssizeE
	.align		8
        /*00e0*/ 	.dword	_ZN34_INTERNAL_7ef3f7e7_4_k_cu_9130895b4cuda3std6ranges3__45__cpo8distanceE
	.align		8
        /*00e8*/ 	.dword	_ZN34_INTERNAL_7ef3f7e7_4_k_cu_9130895b6thrust24THRUST_300001_SM_1000_NS8cuda_cub3parE
	.align		8
        /*00f0*/ 	.dword	_ZN34_INTERNAL_7ef3f7e7_4_k_cu_9130895b6thrust24THRUST_300001_SM_1000_NS8cuda_cub10par_nosyncE
	.align		8
        /*00f8*/ 	.dword	_ZN34_INTERNAL_7ef3f7e7_4_k_cu_9130895b6thrust24THRUST_300001_SM_1000_NS6system6detail10sequential3seqE
	.align		8
        /*0100*/ 	.dword	_ZN34_INTERNAL_7ef3f7e7_4_k_cu_9130895b6thrust24THRUST_300001_SM_1000_NS12placeholders2_1E
	.align		8
        /*0108*/ 	.dword	_ZN34_INTERNAL_7ef3f7e7_4_k_cu_9130895b6thrust24THRUST_300001_SM_1000_NS12placeholders2_2E
	.align		8
        /*0110*/ 	.dword	_ZN34_INTERNAL_7ef3f7e7_4_k_cu_9130895b6thrust24THRUST_300001_SM_1000_NS12placeholders2_3E
	.align		8
        /*0118*/ 	.dword	_ZN34_INTERNAL_7ef3f7e7_4_k_cu_9130895b6thrust24THRUST_300001_SM_1000_NS12placeholders2_4E
	.align		8
        /*0120*/ 	.dword	_ZN34_INTERNAL_7ef3f7e7_4_k_cu_9130895b6thrust24THRUST_300001_SM_1000_NS12placeholders2_5E
	.align		8
        /*0128*/ 	.dword	_ZN34_INTERNAL_7ef3f7e7_4_k_cu_9130895b6thrust24THRUST_300001_SM_1000_NS12placeholders2_6E
	.align		8
        /*0130*/ 	.dword	_ZN34_INTERNAL_7ef3f7e7_4_k_cu_9130895b6thrust24THRUST_300001_SM_1000_NS12placeholders2_7E
	.align		8
        /*0138*/ 	.dword	_ZN34_INTERNAL_7ef3f7e7_4_k_cu_9130895b6thrust24THRUST_300001_SM_1000_NS12placeholders2_8E
	.align		8
        /*0140*/ 	.dword	_ZN34_INTERNAL_7ef3f7e7_4_k_cu_9130895b6thrust24THRUST_300001_SM_1000_NS12placeholders2_9E
	.align		8
        /*0148*/ 	.dword	_ZN34_INTERNAL_7ef3f7e7_4_k_cu_9130895b6thrust24THRUST_300001_SM_1000_NS12placeholders3_10E
	.align		8
        /*0150*/ 	.dword	_ZN34_INTERNAL_7ef3f7e7_4_k_cu_9130895b6thrust24THRUST_300001_SM_1000_NS3seqE


//--------------------- .text._ZN3cub18CUB_300001_SM_10006detail11EmptyKernelIvEEvv --------------------------
	.section	.text._ZN3cub18CUB_300001_SM_10006detail11EmptyKernelIvEEvv,"ax",@progbits
	.align	128
        .global         _ZN3cub18CUB_300001_SM_10006detail11EmptyKernelIvEEvv
        .type           _ZN3cub18CUB_300001_SM_10006detail11EmptyKernelIvEEvv,@function
        .size           _ZN3cub18CUB_300001_SM_10006detail11EmptyKernelIvEEvv,(.L_x_8 - _ZN3cub18CUB_300001_SM_10006detail11EmptyKernelIvEEvv)
        .other          _ZN3cub18CUB_300001_SM_10006detail11EmptyKernelIvEEvv,@"STO_CUDA_ENTRY STV_DEFAULT"
_ZN3cub18CUB_300001_SM_10006detail11EmptyKernelIvEEvv:
.text._ZN3cub18CUB_300001_SM_10006detail11EmptyKernelIvEEvv:
[----:B------:R-:W-:Y:S01]  /*0000*/  LDC R1, c[0x0][0x37c] ;  /* 0x0000df00ff017b82 */ /* 0x000fe20000000800 */
[----:B------:R-:W-:Y:S05]  /*0010*/  EXIT ;  /* 0x000000000000794d */ /* 0x000fea0003800000 */
.L_x_0:
[----:B------:R-:W-:-:S00]  /*0020*/  BRA `(.L_x_0) ;  /* 0xfffffffc00fc7947 */ /* 0x000fc0000383ffff */
[----:B------:R-:W-:-:S00]  /*0030*/  NOP ;  /* 0x0000000000007918 */ /* 0x000fc00000000000 */
        /* <DEDUP_REMOVED lines=12> */
.L_x_8:


//--------------------- .text._Z23detect_conflicts_kernelPiS_S_PbS0_ii --------------------------
	.section	.text._Z23detect_conflicts_kernelPiS_S_PbS0_ii,"ax",@progbits
	.align	128
        .global         _Z23detect_conflicts_kernelPiS_S_PbS0_ii
        .type           _Z23detect_conflicts_kernelPiS_S_PbS0_ii,@function
        .size           _Z23detect_conflicts_kernelPiS_S_PbS0_ii,(.L_x_9 - _Z23detect_conflicts_kernelPiS_S_PbS0_ii)
        .other          _Z23detect_conflicts_kernelPiS_S_PbS0_ii,@"STO_CUDA_ENTRY STV_DEFAULT"
_Z23detect_conflicts_kernelPiS_S_PbS0_ii:
.text._Z23detect_conflicts_kernelPiS_S_PbS0_ii:
[----:B------:R-:W-:Y:S01]  /*0000*/  LDC R1, c[0x0][0x37c] ;  /* 0x0000df00ff017b82 */ /* 0x000fe20000000800 */
[----:B------:R-:W0:Y:S07]  /*0010*/  S2R R3, SR_TID.X ;  /* 0x0000000000037919 */ /* 0x000e2e0000002100 */
[----:B------:R-:W0:Y:S01]  /*0020*/  S2UR UR4, SR_CTAID.X ;  /* 0x00000000000479c3 */ /* 0x000e220000002500 */
[----:B------:R-:W1:Y:S07]  /*0030*/  LDCU UR5, c[0x0][0x3ac] ;  /* 0x00007580ff0577ac */ /* 0x000e6e0008000800 */
[----:B------:R-:W0:Y:S02]  /*0040*/  LDC R0, c[0x0][0x360] ;  /* 0x0000d800ff007b82 */ /* 0x000e240000000800 */
[----:B0-----:R-:W-:-:S05]  /*0050*/  IMAD R0, R0, UR4, R3 ;  /* 0x0000000400007c24 */ /* 0x001fca000f8e0203 */
[----:B-1----:R-:W-:-:S13]  /*0060*/  ISETP.GE.AND P0, PT, R0, UR5, PT ;  /* 0x0000000500007c0c */ /* 0x002fda000bf06270 */
[----:B------:R-:W-:Y:S05]  /*0070*/  @P0 EXIT ;  /* 0x000000000000094d */ /* 0x000fea0003800000 */
[----:B------:R-:W0:Y:S01]  /*0080*/  LDC.64 R2, c[0x0][0x380] ;  /* 0x0000e000ff027b82 */ /* 0x000e220000000a00 */
[----:B------:R-:W1:Y:S01]  /*0090*/  LDCU.64 UR4, c[0x0][0x358] ;  /* 0x00006b00ff0477ac */ /* 0x000e620008000a00 */
[----:B------:R-:W-:-:S06]  /*00a0*/  IMAD.SHL.U32 R5, R0, 0x2, RZ ;  /* 0x0000000200057824 */ /* 0x000fcc00078e00ff */
[----:B------:R-:W2:Y:S01]  /*00b0*/  LDC.64 R6, c[0x0][0x388] ;  /* 0x0000e200ff067b82 */ /* 0x000ea20000000a00 */
[----:B0-----:R-:W-:-:S05]  /*00c0*/  IMAD.WIDE R2, R5, 0x4, R2 ;  /* 0x0000000405027825 */ /* 0x001fca00078e0202 */
[----:B-1----:R-:W3:Y:S04]  /*00d0*/  LDG.E R0, desc[UR4][R2.64] ;  /* 0x0000000402007981 */ /* 0x002ee8000c1e1900 */
[----:B------:R-:W3:Y:S02]  /*00e0*/  LDG.E R5, desc[UR4][R2.64+0x4] ;  /* 0x0000040402057981 */ /* 0x000ee4000c1e1900 */
[CC--:B---3--:R-:W-:Y:S02]  /*00f0*/  VIMNMX R9, PT, PT, R0.reuse, R5.reuse, PT ;  /* 0x0000000500097248 */ /* 0x0c8fe40003fe0100 */
[----:B------:R-:W-:-:S03]  /*0100*/  VIMNMX R11, PT, PT, R0, R5, !PT ;  /* 0x00000005000b7248 */ /* 0x000fc60007fe0100 */
[----:B--2---:R-:W-:-:S04]  /*0110*/  IMAD.WIDE R4, R9, 0x4, R6 ;  /* 0x0000000409047825 */ /* 0x004fc800078e0206 */
[----:B------:R-:W-:Y:S02]  /*0120*/  IMAD.WIDE R6, R11, 0x4, R6 ;  /* 0x000000040b067825 */ /* 0x000fe400078e0206 */
[----:B------:R-:W2:Y:S04]  /*0130*/  LDG.E R4, desc[UR4][R4.64] ;  /* 0x0000000404047981 */ /* 0x000ea8000c1e1900 */
[----:B------:R-:W2:Y:S01]  /*0140*/  LDG.E R11, desc[UR4][R6.64] ;  /* 0x00000004060b7981 */ /* 0x000ea2000c1e1900 */
[----:B------:R-:W-:Y:S01]  /*0150*/  BSSY.RECONVERGENT B0, `(.L_x_1) ;  /* 0x000000c000007945 */ /* 0x000fe20003800200 */
[----:B--2---:R-:W-:-:S13]  /*0160*/  ISETP.NE.AND P0, PT, R4, R11, PT ;  /* 0x0000000b0400720c */ /* 0x004fda0003f05270 */
[----:B------:R-:W-:Y:S05]  /*0170*/  @P0 BRA `(.L_x_2) ;  /* 0x0000000000240947 */ /* 0x000fea0003800000 */
[----:B------:R-:W0:Y:S01]  /*0180*/  LDC.64 R2, c[0x0][0x390] ;  /* 0x0000e400ff027b82 */ /* 0x000e220000000a00 */
[----:B------:R-:W-:-:S07]  /*0190*/  MOV R11, 0xffffffff ;  /* 0xffffffff000b7802 */ /* 0x000fce0000000f00 */
[----:B------:R-:W1:Y:S01]  /*01a0*/  LDC.64 R4, c[0x0][0x3a0] ;  /* 0x0000e800ff047b82 */ /* 0x000e620000000a00 */
[----:B0-----:R-:W-:-:S05]  /*01b0*/  IMAD.WIDE R2, R9, 0x4, R2 ;  /* 0x0000000409027825 */ /* 0x001fca00078e0202 */
[----:B------:R0:W-:Y:S04]  /*01c0*/  STG.E desc[UR4][R2.64], R11 ;  /* 0x0000000b02007986 */ /* 0x0001e8000c101904 */
[----:B-1----:R-:W2:Y:S02]  /*01d0*/  LDG.E.U8 R0, desc[UR4][R4.64] ;  /* 0x0000000404007981 */ /* 0x002ea4000c1e1100 */
[----:B--2---:R-:W-:Y:S01]  /*01e0*/  ISETP.NE.AND P0, PT, R0, RZ, PT ;  /* 0x000000ff0000720c */ /* 0x004fe20003f05270 */
[----:B------:R-:W-:-:S12]  /*01f0*/  IMAD.MOV.U32 R0, RZ, RZ, 0x1 ;  /* 0x00000001ff007424 */ /* 0x000fd800078e00ff */
[----:B------:R0:W-:Y:S02]  /*0200*/  @!P0 STG.E.U8 desc[UR4][R4.64], R0 ;  /* 0x0000000004008986 */ /* 0x0001e4000c101104 */
.L_x_2:
[----:B------:R-:W-:Y:S05]  /*0210*/  BSYNC.RECONVERGENT B0 ;  /* 0x0000000000007941 */ /* 0x000fea0003800200 */
.L_x_1:
[----:B------:R-:W2:Y:S01]  /*0220*/  LDG.E R6, desc[UR4][R6.64] ;  /* 0x0000000406067981 */ /* 0x000ea2000c1e1900 */
[----:B------:R-:W1:Y:S01]  /*0230*/  LDCU UR6, c[0x0][0x3a8] ;  /* 0x00007500ff0677ac */ /* 0x000e620008000800 */
[----:B0-----:R-:W-:Y:S01]  /*0240*/  IMAD.MOV.U32 R0, RZ, RZ, 0x1 ;  /* 0x00000001ff007424 */ /* 0x001fe200078e00ff */
[----:B------:R-:W0:Y:S01]  /*0250*/  LDCU.64 UR8, c[0x0][0x398] ;  /* 0x00007300ff0877ac */ /* 0x000e220008000a00 */
[----:B-1----:R-:W-:-:S05]  /*0260*/  IMAD R9, R9, UR6, R9 ;  /* 0x0000000609097c24 */ /* 0x002fca000f8e0209 */
[----:B--2---:R-:W-:-:S04]  /*0270*/  IADD3 R9, PT, PT, R9, R6, RZ ;  /* 0x0000000609097210 */ /* 0x004fc80007ffe0ff */
[----:B0-----:R-:W-:-:S04]  /*0280*/  IADD3 R2, P0, PT, R9, UR8, RZ ;  /* 0x0000000809027c10 */ /* 0x001fc8000ff1e0ff */
[----:B------:R-:W-:-:S05]  /*0290*/  LEA.HI.X.SX32 R3, R9, UR9, 0x1, P0 ;  /* 0x0000000909037c11 */ /* 0x000fca00080f0eff */
[----:B------:R-:W-:Y:S01]  /*02a0*/  STG.E.U8 desc[UR4][R2.64], R0 ;  /* 0x0000000002007986 */ /* 0x000fe2000c101104 */
[----:B------:R-:W-:Y:S05]  /*02b0*/  EXIT ;  /* 0x000000000000794d */ /* 0x000fea0003800000 */
.L_x_3:
        /* <DEDUP_REMOVED lines=12> */
.L_x_9:


//--------------------- .text._Z20assign_colors_kernelPiPbii --------------------------
	.section	.text._Z20assign_colors_kernelPiPbii,"ax",@progbits
	.align	128
        .global         _Z20assign_colors_kernelPiPbii
        .type           _Z20assign_colors_kernelPiPbii,@function
        .size           _Z20assign_colors_kernelPiPbii,(.L_x_10 - _Z20assign_colors_kernelPiPbii)
        .other          _Z20assign_colors_kernelPiPbii,@"STO_CUDA_ENTRY STV_DEFAULT"
_Z20assign_colors_kernelPiPbii:
.text._Z20assign_colors_kernelPiPbii:
        /* <DEDUP_REMOVED lines=10> */
[----:B------:R-:W2:Y:S01]  /*00a0*/  LDCU UR6, c[0x0][0x390] ;  /* 0x00007200ff0677ac */ /* 0x000ea20008000800 */
[----:B0-----:R-:W-:-:S05]  /*00b0*/  IMAD.WIDE R2, R5, 0x4, R2 ;  /* 0x0000000405027825 */ /* 0x001fca00078e0202 */
[----:B-1----:R-:W3:Y:S01]  /*00c0*/  LDG.E R0, desc[UR4][R2.64] ;  /* 0x0000000402007981 */ /* 0x002ee2000c1e1900 */
[----:B--2---:R-:W-:-:S04]  /*00d0*/  ISETP.LE.AND P0, PT, RZ, UR6, PT ;  /* 0x00000006ff007c0c */ /* 0x004fc8000bf03270 */
[----:B---3--:R-:W-:-:S13]  /*00e0*/  ISETP.NE.OR P0, PT, R0, -0x1, !P0 ;  /* 0xffffffff0000780c */ /* 0x008fda0004705670 */
[----:B------:R-:W-:Y:S05]  /*00f0*/  @P0 EXIT ;  /* 0x000000000000094d */ /* 0x000fea0003800000 */
[----:B------:R-:W-:Y:S01]  /*0100*/  BSSY.RECONVERGENT B0, `(.L_x_4) ;  /* 0x000000f000007945 */ /* 0x000fe20003800200 */
[----:B------:R-:W-:Y:S01]  /*0110*/  IMAD R0, R5, UR6, R5 ;  /* 0x0000000605007c24 */ /* 0x000fe2000f8e0205 */
[----:B------:R-:W0:Y:S01]  /*0120*/  LDCU UR7, c[0x0][0x390] ;  /* 0x00007200ff0777ac */ /* 0x000e220008000800 */
[----:B------:R-:W-:Y:S01]  /*0130*/  IMAD.MOV.U32 R7, RZ, RZ, RZ ;  /* 0x000000ffff077224 */ /* 0x000fe200078e00ff */
[----:B------:R-:W1:Y:S06]  /*0140*/  LDCU.64 UR8, c[0x0][0x388] ;  /* 0x00007100ff0877ac */ /* 0x000e6c0008000a00 */
.L_x_6:
[----:B------:R-:W-:-:S05]  /*0150*/  IMAD.IADD R5, R0, 0x1, R7 ;  /* 0x0000000100057824 */ /* 0x000fca00078e0207 */
[----:B-1----:R-:W-:-:S04]  /*0160*/  IADD3 R4, P0, PT, R5, UR8, RZ ;  /* 0x0000000805047c10 */ /* 0x002fc8000ff1e0ff */
[----:B------:R-:W-:-:S05]  /*0170*/  LEA.HI.X.SX32 R5, R5, UR9, 0x1, P0 ;  /* 0x0000000905057c11 */ /* 0x000fca00080f0eff */
[----:B------:R-:W2:Y:S02]  /*0180*/  LDG.E.U8 R4, desc[UR4][R4.64] ;  /* 0x0000000404047981 */ /* 0x000ea4000c1e1100 */
[----:B--2---:R-:W-:-:S13]  /*0190*/  ISETP.NE.AND P0, PT, R4, RZ, PT ;  /* 0x000000ff0400720c */ /* 0x004fda0003f05270 */
[----:B------:R-:W-:Y:S05]  /*01a0*/  @!P0 BRA `(.L_x_5) ;  /* 0x0000000000108947 */ /* 0x000fea0003800000 */
[C---:B0-----:R-:W-:Y:S01]  /*01b0*/  ISETP.NE.AND P0, PT, R7.reuse, UR7, PT ;  /* 0x0000000707007c0c */ /* 0x041fe2000bf05270 */
[----:B------:R-:W-:-:S12]  /*01c0*/  VIADD R7, R7, 0x1 ;  /* 0x0000000107077836 */ /* 0x000fd80000000000 */
[----:B------:R-:W-:Y:S05]  /*01d0*/  @P0 BRA `(.L_x_6) ;  /* 0xfffffffc00dc0947 */ /* 0x000fea000383ffff */
[----:B------:R-:W-:Y:S05]  /*01e0*/  EXIT ;  /* 0x000000000000794d */ /* 0x000fea0003800000 */
.L_x_5:
[----:B0-----:R-:W-:Y:S05]  /*01f0*/  BSYNC.RECONVERGENT B0 ;  /* 0x0000000000007941 */ /* 0x001fea0003800200 */
.L_x_4:
[----:B------:R-:W-:Y:S01]  /*0200*/  STG.E desc[UR4][R2.64], R7 ;  /* 0x0000000702007986 */ /* 0x000fe2000c101904 */
[----:B------:R-:W-:Y:S05]  /*0210*/  EXIT ;  /* 0x000000000000794d */ /* 0x000fea0003800000 */
.L_x_7:
        /* <DEDUP_REMOVED lines=14> */
.L_x_10:


//--------------------- .nv.shared.reserved.0     --------------------------
	.section	.nv.shared.reserved.0,"aw",@nobits
	.weak		__nv_reservedSMEM_offset_0_alias
	.size		__nv_reservedSMEM_offset_0_alias, 0, 64
	.other		__nv_reservedSMEM_offset_0_alias,@"STO_CUDA_RESERVED_SHARED STV_DEFAULT"
__nv_reservedSMEM_offset_0_alias:
	.zero		0
	.zero		64


//--------------------- .nv.global                --------------------------
	.section	.nv.global,"aw",@nobits
.nv.global:
	.type		_ZN34_INTERNAL_7ef3f7e7_4_k_cu_9130895b6thrust24THRUST_300001_SM_1000_NS3seqE,@object
	.size		_ZN34_INTERNAL_7ef3f7e7_4_k_cu_9130895b6thrust24THRUST_300001_SM_1000_NS3seqE,(_ZN34_INTERNAL_7ef3f7e7_4_k_cu_9130895b4cuda3std3__48in_placeE - _ZN34_INTERNAL_7ef3f7e7_4_k_cu_9130895b6thrust24THRUST_300001_SM_1000_NS3seqE)
_ZN34_INTERNAL_7ef3f7e7_4_k_cu_9130895b6thrust24THRUST_300001_SM_1000_NS3seqE:
	.zero		1
	.type		_ZN34_INTERNAL_7ef3f7e7_4_k_cu_9130895b4cuda3std3__48in_placeE,@object
	.size		_ZN34_INTERNAL_7ef3f7e7_4_k_cu_9130895b4cuda3std3__48in_placeE,(_ZN34_INTERNAL_7ef3f7e7_4_k_cu_9130895b4cuda3std6ranges3__45__cpo4sizeE - _ZN34_INTERNAL_7ef3f7e7_4_k_cu_9130895b4cuda3std3__48in_placeE)
_ZN34_INTERNAL_7ef3f7e7_4_k_cu_9130895b4cuda3std3__48in_placeE:
	.zero		1
	.type		_ZN34_INTERNAL_7ef3f7e7_4_k_cu_9130895b4cuda3std6ranges3__45__cpo4sizeE,@object
	.size		_ZN34_INTERNAL_7ef3f7e7_4_k_cu_9130895b4cuda3std6ranges3__45__cpo4sizeE,(_ZN34_INTERNAL_7ef3f7e7_4_k_cu_9130895b6thrust24THRUST_300001_SM_1000_NS12placeholders2_3E - _ZN34_INTERNAL_7ef3f7e7_4_k_cu_9130895b4cuda3std6ranges3__45__cpo4sizeE)
_ZN34_INTERNAL_7ef3f7e7_4_k_cu_9130895b4cuda3std6ranges3__45__cpo4sizeE:
	.zero		1
	.type		_ZN34_INTERNAL_7ef3f7e7_4_k_cu_9130895b6thrust24THRUST_300001_SM_1000_NS12placeholders2_3E,@object
	.size		_ZN34_INTERNAL_7ef3f7e7_4_k_cu_9130895b6thrust24THRUST_300001_SM_1000_NS12placeholders2_3E,(_ZN34_INTERNAL_7ef3f7e7_4_k_cu_9130895b4cuda3std3__45__cpo6cbeginE - _ZN34_INTERNAL_7ef3f7e7_4_k_cu_9130895b6thrust24THRUST_300001_SM_1000_NS12placeholders2_3E)
_ZN34_INTERNAL_7ef3f7e7_4_k_cu_9130895b6thrust24THRUST_300001_SM_1000_NS12placeholders2_3E:
	.zero		1
	.type		_ZN34_INTERNAL_7ef3f7e7_4_k_cu_9130895b4cuda3std3__45__cpo6cbeginE,@object
	.size		_ZN34_INTERNAL_7ef3f7e7_4_k_cu_9130895b4cuda3std3__45__cpo6cbeginE,(_ZN34_INTERNAL_7ef3f7e7_4_k_cu_9130895b4cuda3std6ranges3__45__cpo6cbeginE - _ZN34_INTERNAL_7ef3f7e7_4_k_cu_9130895b4cuda3std3__45__cpo6cbeginE)
_ZN34_INTERNAL_7ef3f7e7_4_k_cu_9130895b4cuda3std3__45__cpo6cbeginE:
	.zero		1
	.type		_ZN34_INTERNAL_7ef3f7e7_4_k_cu_9130895b4cuda3std6ranges3__45__cpo6cbeginE,@object
	.size		_ZN34_INTERNAL_7ef3f7e7_4_k_cu_9130895b4cuda3std6ranges3__45__cpo6cbeginE,(_ZN34_INTERNAL_7ef3f7e7_4_k_cu_9130895b6thrust24THRUST_300001_SM_1000_NS12placeholders2_7E - _ZN34_INTERNAL_7ef3f7e7_4_k_cu_9130895b4cuda3std6ranges3__45__cpo6cbeginE)
_ZN34_INTERNAL_7ef3f7e7_4_k_cu_9130895b4cuda3std6ranges3__45__cpo6cbeginE:
	.zero		1
	.type		_ZN34_INTERNAL_7ef3f7e7_4_k_cu_9130895b6thrust24THRUST_300001_SM_1000_NS12placeholders2_7E,@object
	.size		_ZN34_INTERNAL_7ef3f7e7_4_k_cu_9130895b6thrust24THRUST_300001_SM_1000_NS12placeholders2_7E,(_ZN34_INTERNAL_7ef3f7e7_4_k_cu_9130895b4cuda3std3__45__cpo7crbeginE - _ZN34_INTERNAL_7ef3f7e7_4_k_cu_9130895b6thrust24THRUST_300001_SM_1000_NS12placeholders2_7E)
_ZN34_INTERNAL_7ef3f7e7_4_k_cu_9130895b6thrust24THRUST_300001_SM_1000_NS12placeholders2_7E:
	.zero		1
	.type		_ZN34_INTERNAL_7ef3f7e7_4_k_cu_9130895b4cuda3std3__45__cpo7crbeginE,@object
	.size		_ZN34_INTERNAL_7ef3f7e7_4_k_cu_9130895b4cuda3std3__45__cpo7crbeginE,(_ZN34_INTERNAL_7ef3f7e7_4_k_cu_9130895b4cuda3std6ranges3__45__cpo4nextE - _ZN34_INTERNAL_7ef3f7e7_4_k_cu_9130895b4cuda3std3__45__cpo7crbeginE)
_ZN34_INTERNAL_7ef3f7e7_4_k_cu_9130895b4cuda3std3__45__cpo7crbeginE:
	.zero		1
	.type		_ZN34_INTERNAL_7ef3f7e7_4_k_cu_9130895b4cuda3std6ranges3__45__cpo4nextE,@object
	.size		_ZN34_INTERNAL_7ef3f7e7_4_k_cu_9130895b4cuda3std6ranges3__45__cpo4nextE,(_ZN34_INTERNAL_7ef3f7e7_4_k_cu_9130895b4cuda3std6ranges3__45__cpo4swapE - _ZN34_INTERNAL_7ef3f7e7_4_k_cu_9130895b4cuda3std6ranges3__45__cpo4nextE)
_ZN34_INTERNAL_7ef3f7e7_4_k_cu_9130895b4cuda3std6ranges3__45__cpo4nextE:
	.zero		1
	.type		_ZN34_INTERNAL_7ef3f7e7_4_k_cu_9130895b4cuda3std6ranges3__45__cpo4swapE,@object
	.size		_ZN34_INTERNAL_7ef3f7e7_4_k_cu_9130895b4cuda3std6ranges3__45__cpo4swapE,(_ZN34_INTERNAL_7ef3f7e7_4_k_cu_9130895b6thrust24THRUST_300001_SM_1000_NS8cuda_cub10par_nosyncE - _ZN34_INTERNAL_7ef3f7e7_4_k_cu_9130895b4cuda3std6ranges3__45__cpo4swapE)
_ZN34_INTERNAL_7ef3f7e7_4_k_cu_9130895b4cuda3std6ranges3__45__cpo4swapE:
	.zero		1
	.type		_ZN34_INTERNAL_7ef3f7e7_4_k_cu_9130895b6thrust24THRUST_300001_SM_1000_NS8cuda_cub10par_nosyncE,@object
	.size		_ZN34_INTERNAL_7ef3f7e7_4_k_cu_9130895b6thrust24THRUST_300001_SM_1000_NS8cuda_cub10par_nosyncE,(_ZN34_INTERNAL_7ef3f7e7_4_k_cu_9130895b6thrust24THRUST_300001_SM_1000_NS12placeholders2_9E - _ZN34_INTERNAL_7ef3f7e7_4_k_cu_9130895b6thrust24THRUST_300001_SM_1000_NS8cuda_cub10par_nosyncE)
_ZN34_INTERNAL_7ef3f7e7_4_k_cu_9130895b6thrust24THRUST_300001_SM_1000_NS8cuda_cub10par_nosyncE:
	.zero		1
	.type		_ZN34_INTERNAL_7ef3f7e7_4_k_cu_9130895b6thrust24THRUST_300001_SM_1000_NS12placeholders2_9E,@object
	.size		_ZN34_INTERNAL_7ef3f7e7_4_k_cu_9130895b6thrust24THRUST_300001_SM_1000_NS12placeholders2_9E,(_ZN34_INTERNAL_7ef3f7e7_4_k_cu_9130895b4cuda3std3__436_GLOBAL__N__7ef3f7e7_4_k_cu_9130895b6ignoreE - _ZN34_INTERNAL_7ef3f7e7_4_k_cu_9130895b6thrust24THRUST_300001_SM_1000_NS12placeholders2_9E)
_ZN34_INTERNAL_7ef3f7e7_4_k_cu_9130895b6thrust24THRUST_300001_SM_1000_NS12placeholders2_9E:
	.zero		1
	.type		_ZN34_INTERNAL_7ef3f7e7_4_k_cu_9130895b4cuda3std3__436_GLOBAL__N__7ef3f7e7_4_k_cu_9130895b6ignoreE,@object
	.size		_ZN34_INTERNAL_7ef3f7e7_4_k_cu_9130895b4cuda3std3__436_GLOBAL__N__7ef3f7e7_4_k_cu_9130895b6ignoreE,(_ZN34_INTERNAL_7ef3f7e7_4_k_cu_9130895b4cuda3std6ranges3__45__cpo4dataE - _ZN34_INTERNAL_7ef3f7e7_4_k_cu_9130895b4cuda3std3__436_GLOBAL__N__7ef3f7e7_4_k_cu_9130895b6ignoreE)
_ZN34_INTERNAL_7ef3f7e7_4_k_cu_9130895b4cuda3std3__436_GLOBAL__N__7ef3f7e7_4_k_cu_9130895b6ignoreE:
	.zero		1
	.type		_ZN34_INTERNAL_7ef3f7e7_4_k_cu_9130895b4cuda3std6ranges3__45__cpo4dataE,@object
	.size		_ZN34_INTERNAL_7ef3f7e7_4_k_cu_9130895b4cuda3std6ranges3__45__cpo4dataE,(_ZN34_INTERNAL_7ef3f7e7_4_k_cu_9130895b6thrust24THRUST_300001_SM_1000_NS12placeholders2_1E - _ZN34_INTERNAL_7ef3f7e7_4_k_cu_9130895b4cuda3std6ranges3__45__cpo4dataE)
_ZN34_INTERNAL_7ef3f7e7_4_k_cu_9130895b4cuda3std6ranges3__45__cpo4dataE:
	.zero		1
	.type		_ZN34_INTERNAL_7ef3f7e7_4_k_cu_9130895b6thrust24THRUST_300001_SM_1000_NS12placeholders2_1E,@object
	.size		_ZN34_INTERNAL_7ef3f7e7_4_k_cu_9130895b6thrust24THRUST_300001_SM_1000_NS12placeholders2_1E,(_ZN34_INTERNAL_7ef3f7e7_4_k_cu_9130895b4cuda3std3__45__cpo5beginE - _ZN34_INTERNAL_7ef3f7e7_4_k_cu_9130895b6thrust24THRUST_300001_SM_1000_NS12placeholders2_1E)
_ZN34_INTERNAL_7ef3f7e7_4_k_cu_9130895b6thrust24THRUST_300001_SM_1000_NS12placeholders2_1E:
	.zero		1
	.type		_ZN34_INTERNAL_7ef3f7e7_4_k_cu_9130895b4cuda3std3__45__cpo5beginE,@object
	.size		_ZN34_INTERNAL_7ef3f7e7_4_k_cu_9130895b4cuda3std3__45__cpo5beginE,(_ZN34_INTERNAL_7ef3f7e7_4_k_cu_9130895b4cuda3std6ranges3__45__cpo5beginE - _ZN34_INTERNAL_7ef3f7e7_4_k_cu_9130895b4cuda3std3__45__cpo5beginE)
_ZN34_INTERNAL_7ef3f7e7_4_k_cu_9130895b4cuda3std3__45__cpo5beginE:
	.zero		1
	.type		_ZN34_INTERNAL_7ef3f7e7_4_k_cu_9130895b4cuda3std6ranges3__45__cpo5beginE,@object
	.size		_ZN34_INTERNAL_7ef3f7e7_4_k_cu_9130895b4cuda3std6ranges3__45__cpo5beginE,(_ZN34_INTERNAL_7ef3f7e7_4_k_cu_9130895b6thrust24THRUST_300001_SM_1000_NS12placeholders2_5E - _ZN34_INTERNAL_7ef3f7e7_4_k_cu_9130895b4cuda3std6ranges3__45__cpo5beginE)
_ZN34_INTERNAL_7ef3f7e7_4_k_cu_9130895b4cuda3std6ranges3__45__cpo5beginE:
	.zero		1
	.type		_ZN34_INTERNAL_7ef3f7e7_4_k_cu_9130895b6thrust24THRUST_300001_SM_1000_NS12placeholders2_5E,@object
	.size		_ZN34_INTERNAL_7ef3f7e7_4_k_cu_9130895b6thrust24THRUST_300001_SM_1000_NS12placeholders2_5E,(_ZN34_INTERNAL_7ef3f7e7_4_k_cu_9130895b4cuda3std3__45__cpo6rbeginE - _ZN34_INTERNAL_7ef3f7e7_4_k_cu_9130895b6thrust24THRUST_300001_SM_1000_NS12placeholders2_5E)
_ZN34_INTERNAL_7ef3f7e7_4_k_cu_9130895b6thrust24THRUST_300001_SM_1000_NS12placeholders2_5E:
	.zero		1
	.type		_ZN34_INTERNAL_7ef3f7e7_4_k_cu_9130895b4cuda3std3__45__cpo6rbeginE,@object
	.size		_ZN34_INTERNAL_7ef3f7e7_4_k_cu_9130895b4cuda3std3__45__cpo6rbeginE,(_ZN34_INTERNAL_7ef3f7e7_4_k_cu_9130895b4cuda3std6ranges3__45__cpo7advanceE - _ZN34_INTERNAL_7ef3f7e7_4_k_cu_9130895b4cuda3std3__45__cpo6rbeginE)
_ZN34_INTERNAL_7ef3f7e7_4_k_cu_9130895b4cuda3std3__45__cpo6rbeginE:
	.zero		1
	.type		_ZN34_INTERNAL_7ef3f7e7_4_k_cu_9130895b4cuda3std6ranges3__45__cpo7advanceE,@object
	.size		_ZN34_INTERNAL_7ef3f7e7_4_k_cu_9130895b4cuda3std6ranges3__45__cpo7advanceE,(_ZN34_INTERNAL_7ef3f7e7_4_k_cu_9130895b4cuda3std3__47nulloptE - _ZN34_INTERNAL_7ef3f7e7_4_k_cu_9130895b4cuda3std6ranges3__45__cpo7advanceE)
_ZN34_INTERNAL_7ef3f7e7_4_k_cu_9130895b4cuda3std6ranges3__45__cpo7advanceE:
	.zero		1
	.type		_ZN34_INTERNAL_7ef3f7e7_4_k_cu_9130895b4cuda3std3__47nulloptE,@object
	.size		_ZN34_INTERNAL_7ef3f7e7_4_k_cu_9130895b4cuda3std3__47nulloptE,(_ZN34_INTERNAL_7ef3f7e7_4_k_cu_9130895b4cuda3std6ranges3__45__cpo8distanceE - _ZN34_INTERNAL_7ef3f7e7_4_k_cu_9130895b4cuda3std3__47nulloptE)
_ZN34_INTERNAL_7ef3f7e7_4_k_cu_9130895b4cuda3std3__47nulloptE:
	.zero		1
	.type		_ZN34_INTERNAL_7ef3f7e7_4_k_cu_9130895b4cuda3std6ranges3__45__cpo8distanceE,@object
	.size		_ZN34_INTERNAL_7ef3f7e7_4_k_cu_9130895b4cuda3std6ranges3__45__cpo8distanceE,(_ZN34_INTERNAL_7ef3f7e7_4_k_cu_9130895b6thrust24THRUST_300001_SM_1000_NS12placeholders3_10E - _ZN34_INTERNAL_7ef3f7e7_4_k_cu_9130895b4cuda3std6ranges3__45__cpo8distanceE)
_ZN34_INTERNAL_7ef3f7e7_4_k_cu_9130895b4cuda3std6ranges3__45__cpo8distanceE:
	.zero		1
	.type		_ZN34_INTERNAL_7ef3f7e7_4_k_cu_9130895b6thrust24THRUST_300001_SM_1000_NS12placeholders3_10E,@object
	.size		_ZN34_INTERNAL_7ef3f7e7_4_k_cu_9130895b6thrust24THRUST_300001_SM_1000_NS12placeholders3_10E,(_ZN34_INTERNAL_7ef3f7e7_4_k_cu_9130895b4cuda3std3__419piecewise_constructE - _ZN34_INTERNAL_7ef3f7e7_4_k_cu_9130895b6thrust24THRUST_300001_SM_1000_NS12placeholders3_10E)
_ZN34_INTERNAL_7ef3f7e7_4_k_cu_9130895b6thrust24THRUST_300001_SM_1000_NS12placeholders3_10E:
	.zero		1
	.type		_ZN34_INTERNAL_7ef3f7e7_4_k_cu_9130895b4cuda3std3__419piecewise_constructE,@object
	.size		_ZN34_INTERNAL_7ef3f7e7_4_k_cu_9130895b4cuda3std3__419piecewise_constructE,(_ZN34_INTERNAL_7ef3f7e7_4_k_cu_9130895b4cuda3std6ranges3__45__cpo5cdataE - _ZN34_INTERNAL_7ef3f7e7_4_k_cu_9130895b4cuda3std3__419piecewise_constructE)
_ZN34_INTERNAL_7ef3f7e7_4_k_cu_9130895b4cuda3std3__419piecewise_constructE:
	.zero		1
	.type		_ZN34_INTERNAL_7ef3f7e7_4_k_cu_9130895b4cuda3std6ranges3__45__cpo5cdataE,@object
	.size		_ZN34_INTERNAL_7ef3f7e7_4_k_cu_9130895b4cuda3std6ranges3__45__cpo5cdataE,(_ZN34_INTERNAL_7ef3f7e7_4_k_cu_9130895b6thrust24THRUST_300001_SM_1000_NS12placeholders2_2E - _ZN34_INTERNAL_7ef3f7e7_4_k_cu_9130895b4cuda3std6ranges3__45__cpo5cdataE)
_ZN34_INTERNAL_7ef3f7e7_4_k_cu_9130895b4cuda3std6ranges3__45__cpo5cdataE:
	.zero		1
	.type		_ZN34_INTERNAL_7ef3f7e7_4_k_cu_9130895b6thrust24THRUST_300001_SM_1000_NS12placeholders2_2E,@object
	.size		_ZN34_INTERNAL_7ef3f7e7_4_k_cu_9130895b6thrust24THRUST_300001_SM_1000_NS12placeholders2_2E,(_ZN34_INTERNAL_7ef3f7e7_4_k_cu_9130895b4cuda3std3__45__cpo3endE - _ZN34_INTERNAL_7ef3f7e7_4_k_cu_9130895b6thrust24THRUST_300001_SM_1000_NS12placeholders2_2E)
_ZN34_INTERNAL_7ef3f7e7_4_k_cu_9130895b6thrust24THRUST_300001_SM_1000_NS12placeholders2_2E:
	.zero		1
	.type		_ZN34_INTERNAL_7ef3f7e7_4_k_cu_9130895b4cuda3std3__45__cpo3endE,@object
	.size		_ZN34_INTERNAL_7ef3f7e7_4_k_cu_9130895b4cuda3std3__45__cpo3endE,(_ZN34_INTERNAL_7ef3f7e7_4_k_cu_9130895b4cuda3std6ranges3__45__cpo3endE - _ZN34_INTERNAL_7ef3f7e7_4_k_cu_9130895b4cuda3std3__45__cpo3endE)
_ZN34_INTERNAL_7ef3f7e7_4_k_cu_9130895b4cuda3std3__45__cpo3endE:
	.zero		1
	.type		_ZN34_INTERNAL_7ef3f7e7_4_k_cu_9130895b4cuda3std6ranges3__45__cpo3endE,@object
	.size		_ZN34_INTERNAL_7ef3f7e7_4_k_cu_9130895b4cuda3std6ranges3__45__cpo3endE,(_ZN34_INTERNAL_7ef3f7e7_4_k_cu_9130895b6thrust24THRUST_300001_SM_1000_NS12placeholders2_6E - _ZN34_INTERNAL_7ef3f7e7_4_k_cu_9130895b4cuda3std6ranges3__45__cpo3endE)
_ZN34_INTERNAL_7ef3f7e7_4_k_cu_9130895b4cuda3std6ranges3__45__cpo3endE:
	.zero		1
	.type		_ZN34_INTERNAL_7ef3f7e7_4_k_cu_9130895b6thrust24THRUST_300001_SM_1000_NS12placeholders2_6E,@object
	.size		_ZN34_INTERNAL_7ef3f7e7_4_k_cu_9130895b6thrust24THRUST_300001_SM_1000_NS12placeholders2_6E,(_ZN34_INTERNAL_7ef3f7e7_4_k_cu_9130895b4cuda3std3__45__cpo4rendE - _ZN34_INTERNAL_7ef3f7e7_4_k_cu_9130895b6thrust24THRUST_300001_SM_1000_NS12placeholders2_6E)
_ZN34_INTERNAL_7ef3f7e7_4_k_cu_9130895b6thrust24THRUST_300001_SM_1000_NS12placeholders2_6E:
	.zero		1
	.type		_ZN34_INTERNAL_7ef3f7e7_4_k_cu_9130895b4cuda3std3__45__cpo4rendE,@object
	.size		_ZN34_INTERNAL_7ef3f7e7_4_k_cu_9130895b4cuda3std3__45__cpo4rendE,(_ZN34_INTERNAL_7ef3f7e7_4_k_cu_9130895b4cuda3std6ranges3__45__cpo9iter_swapE - _ZN34_INTERNAL_7ef3f7e7_4_k_cu_9130895b4cuda3std3__45__cpo4rendE)
_ZN34_INTERNAL_7ef3f7e7_4_k_cu_9130895b4cuda3std3__45__cpo4rendE:
	.zero		1
	.type		_ZN34_INTERNAL_7ef3f7e7_4_k_cu_9130895b4cuda3std6ranges3__45__cpo9iter_swapE,@object
	.size		_ZN34_INTERNAL_7ef3f7e7_4_k_cu_9130895b4cuda3std6ranges3__45__cpo9iter_swapE,(_ZN34_INTERNAL_7ef3f7e7_4_k_cu_9130895b4cuda3std3__48unexpectE - _ZN34_INTERNAL_7ef3f7e7_4_k_cu_9130895b4cuda3std6ranges3__45__cpo9iter_swapE)
_ZN34_INTERNAL_7ef3f7e7_4_k_cu_9130895b4cuda3std6ranges3__45__cpo9iter_swapE:
	.zero		1
	.type		_ZN34_INTERNAL_7ef3f7e7_4_k_cu_9130895b4cuda3std3__48unexpectE,@object
	.size		_ZN34_INTERNAL_7ef3f7e7_4_k_cu_9130895b4cuda3std3__48unexpectE,(_ZN34_INTERNAL_7ef3f7e7_4_k_cu_9130895b6thrust24THRUST_300001_SM_1000_NS8cuda_cub3parE - _ZN34_INTERNAL_7ef3f7e7_4_k_cu_9130895b4cuda3std3__48unexpectE)
_ZN34_INTERNAL_7ef3f7e7_4_k_cu_9130895b4cuda3std3__48unexpectE:
	.zero		1
	.type		_ZN34_INTERNAL_7ef3f7e7_4_k_cu_9130895b6thrust24THRUST_300001_SM_1000_NS8cuda_cub3parE,@object
	.size		_ZN34_INTERNAL_7ef3f7e7_4_k_cu_9130895b6thrust24THRUST_300001_SM_1000_NS8cuda_cub3parE,(_ZN34_INTERNAL_7ef3f7e7_4_k_cu_9130895b6thrust24THRUST_300001_SM_1000_NS12placeholders2_4E - _ZN34_INTERNAL_7ef3f7e7_4_k_cu_9130895b6thrust24THRUST_300001_SM_1000_NS8cuda_cub3parE)
_ZN34_INTERNAL_7ef3f7e7_4_k_cu_9130895b6thrust24THRUST_300001_SM_1000_NS8cuda_cub3parE:
	.zero		1
	.type		_ZN34_INTERNAL_7ef3f7e7_4_k_cu_9130895b6thrust24THRUST_300001_SM_1000_NS12placeholders2_4E,@object
	.size		_ZN34_INTERNAL_7ef3f7e7_4_k_cu_9130895b6thrust24THRUST_300001_SM_1000_NS12placeholders2_4E,(_ZN34_INTERNAL_7ef3f7e7_4_k_cu_9130895b4cuda3std3__45__cpo4cendE - _ZN34_INTERNAL_7ef3f7e7_4_k_cu_9130895b6thrust24THRUST_300001_SM_1000_NS12placeholders2_4E)
_ZN34_INTERNAL_7ef3f7e7_4_k_cu_9130895b6thrust24THRUST_300001_SM_1000_NS12placeholders2_4E:
	.zero		1
	.type		_ZN34_INTERNAL_7ef3f7e7_4_k_cu_9130895b4cuda3std3__45__cpo4cendE,@object
	.size		_ZN34_INTERNAL_7ef3f7e7_4_k_cu_9130895b4cuda3std3__45__cpo4cendE,(_ZN34_INTERNAL_7ef3f7e7_4_k_cu_9130895b4cuda3std6ranges3__45__cpo4cendE - _ZN34_INTERNAL_7ef3f7e7_4_k_cu_9130895b4cuda3std3__45__cpo4cendE)
_ZN34_INTERNAL_7ef3f7e7_4_k_cu_9130895b4cuda3std3__45__cpo4cendE:
	.zero		1
	.type		_ZN34_INTERNAL_7ef3f7e7_4_k_cu_9130895b4cuda3std6ranges3__45__cpo4cendE,@object
	.size		_ZN34_INTERNAL_7ef3f7e7_4_k_cu_9130895b4cuda3std6ranges3__45__cpo4cendE,(_ZN34_INTERNAL_7ef3f7e7_4_k_cu_9130895b4cuda3std3__420unreachable_sentinelE - _ZN34_INTERNAL_7ef3f7e7_4_k_cu_9130895b4cuda3std6ranges3__45__cpo4cendE)
_ZN34_INTERNAL_7ef3f7e7_4_k_cu_9130895b4cuda3std6ranges3__45__cpo4cendE:
	.zero		1
	.type		_ZN34_INTERNAL_7ef3f7e7_4_k_cu_9130895b4cuda3std3__420unreachable_sentinelE,@object
	.size		_ZN34_INTERNAL_7ef3f7e7_4_k_cu_9130895b4cuda3std3__420unreachable_sentinelE,(_ZN34_INTERNAL_7ef3f7e7_4_k_cu_9130895b4cuda3std6ranges3__45__cpo5ssizeE - _ZN34_INTERNAL_7ef3f7e7_4_k_cu_9130895b4cuda3std3__420unreachable_sentinelE)
_ZN34_INTERNAL_7ef3f7e7_4_k_cu_9130895b4cuda3std3__420unreachable_sentinelE:
	.zero		1
	.type		_ZN34_INTERNAL_7ef3f7e7_4_k_cu_9130895b4cuda3std6ranges3__45__cpo5ssizeE,@object
	.size		_ZN34_INTERNAL_7ef3f7e7_4_k_cu_9130895b4cuda3std6ranges3__45__cpo5ssizeE,(_ZN34_INTERNAL_7ef3f7e7_4_k_cu_9130895b6thrust24THRUST_300001_SM_1000_NS12placeholders2_8E - _ZN34_INTERNAL_7ef3f7e7_4_k_cu_9130895b4cuda3std6ranges3__45__cpo5ssizeE)
_ZN34_INTERNAL_7ef3f7e7_4_k_cu_9130895b4cuda3std6ranges3__45__cpo5ssizeE:
	.zero		1
	.type		_ZN34_INTERNAL_7ef3f7e7_4_k_cu_9130895b6thrust24THRUST_300001_SM_1000_NS12placeholders2_8E,@object
	.size		_ZN34_INTERNAL_7ef3f7e7_4_k_cu_9130895b6thrust24THRUST_300001_SM_1000_NS12placeholders2_8E,(_ZN34_INTERNAL_7ef3f7e7_4_k_cu_9130895b4cuda3std3__45__cpo5crendE - _ZN34_INTERNAL_7ef3f7e7_4_k_cu_9130895b6thrust24THRUST_300001_SM_1000_NS12placeholders2_8E)
_ZN34_INTERNAL_7ef3f7e7_4_k_cu_9130895b6thrust24THRUST_300001_SM_1000_NS12placeholders2_8E:
	.zero		1
	.type		_ZN34_INTERNAL_7ef3f7e7_4_k_cu_9130895b4cuda3std3__45__cpo5crendE,@object
	.size		_ZN34_INTERNAL_7ef3f7e7_4_k_cu_9130895b4cuda3std3__45__cpo5crendE,(_ZN34_INTERNAL_7ef3f7e7_4_k_cu_9130895b4cuda3std6ranges3__45__cpo4prevE - _ZN34_INTERNAL_7ef3f7e7_4_k_cu_9130895b4cuda3std3__45__cpo5crendE)
_ZN34_INTERNAL_7ef3f7e7_4_k_cu_9130895b4cuda3std3__45__cpo5crendE:
	.zero		1
	.type		_ZN34_INTERNAL_7ef3f7e7_4_k_cu_9130895b4cuda3std6ranges3__45__cpo4prevE,@object
	.size		_ZN34_INTERNAL_7ef3f7e7_4_k_cu_9130895b4cuda3std6ranges3__45__cpo4prevE,(_ZN34_INTERNAL_7ef3f7e7_4_k_cu_9130895b4cuda3std6ranges3__45__cpo9iter_moveE - _ZN34_INTERNAL_7ef3f7e7_4_k_cu_9130895b4cuda3std6ranges3__45__cpo4prevE)
_ZN34_INTERNAL_7ef3f7e7_4_k_cu_9130895b4cuda3std6ranges3__45__cpo4prevE:
	.zero		1
	.type		_ZN34_INTERNAL_7ef3f7e7_4_k_cu_9130895b4cuda3std6ranges3__45__cpo9iter_moveE,@object
	.size		_ZN34_INTERNAL_7ef3f7e7_4_k_cu_9130895b4cuda3std6ranges3__45__cpo9iter_moveE,(_ZN34_INTERNAL_7ef3f7e7_4_k_cu_9130895b6thrust24THRUST_300001_SM_1000_NS6system6detail10sequential3seqE - _ZN34_INTERNAL_7ef3f7e7_4_k_cu_9130895b4cuda3std6ranges3__45__cpo9iter_moveE)
_ZN34_INTERNAL_7ef3f7e7_4_k_cu_9130895b4cuda3std6ranges3__45__cpo9iter_moveE:
	.zero		1
	.type		_ZN34_INTERNAL_7ef3f7e7_4_k_cu_9130895b6thrust24THRUST_300001_SM_1000_NS6system6detail10sequential3seqE,@object
	.size		_ZN34_INTERNAL_7ef3f7e7_4_k_cu_9130895b6thrust24THRUST_300001_SM_1000_NS6system6detail10sequential3seqE,(.L_31 - _ZN34_INTERNAL_7ef3f7e7_4_k_cu_9130895b6thrust24THRUST_300001_SM_1000_NS6system6detail10sequential3seqE)
_ZN34_INTERNAL_7ef3f7e7_4_k_cu_9130895b6thrust24THRUST_300001_SM_1000_NS6system6detail10sequential3seqE:
	.zero		1
.L_31:


//--------------------- .nv.constant0._ZN3cub18CUB_300001_SM_10006detail11EmptyKernelIvEEvv --------------------------
	.section	.nv.constant0._ZN3cub18CUB_300001_SM_10006detail11EmptyKernelIvEEvv,"a",@progbits
	.sectionflags	@""
	.align	4
.nv.constant0._ZN3cub18CUB_300001_SM_10006detail11EmptyKernelIvEEvv:
	.zero		896


//--------------------- .nv.constant0._Z23detect_conflicts_kernelPiS_S_PbS0_ii --------------------------
	.section	.nv.constant0._Z23detect_conflicts_kernelPiS_S_PbS0_ii,"a",@progbits
	.sectionflags	@""
	.align	4
.nv.constant0._Z23detect_conflicts_kernelPiS_S_PbS0_ii:
	.zero		944


//--------------------- .nv.constant0._Z20assign_colors_kernelPiPbii --------------------------
	.section	.nv.constant0._Z20assign_colors_kernelPiPbii,"a",@progbits
	.sectionflags	@""
	.align	4
.nv.constant0._Z20assign_colors_kernelPiPbii:
	.zero		920


//--------------------- SYMBOLS --------------------------

	.type		.nv.reservedSmem.offset0,@object
	.size		.nv.reservedSmem.offset0,0x4
